//
// Generated by NVIDIA NVVM Compiler
//
// Compiler Build ID: CL-36424714
// Cuda compilation tools, release 13.0, V13.0.88
// Based on NVVM 20.0.0
//

.version 9.0
.target sm_100
.address_size 64

	// .globl	_Z10mul_kernelPKfPffi

.visible .entry _Z10mul_kernelPKfPffi(
	.param .u64 .ptr .align 1 _Z10mul_kernelPKfPffi_param_0,
	.param .u64 .ptr .align 1 _Z10mul_kernelPKfPffi_param_1,
	.param .f32 _Z10mul_kernelPKfPffi_param_2,
	.param .u32 _Z10mul_kernelPKfPffi_param_3
)
{
	.reg .pred 	%p<2>;
	.reg .b32 	%r<6>;
	.reg .b32 	%f<4>;
	.reg .b64 	%rd<8>;

	ld.param.u64 	%rd1, [_Z10mul_kernelPKfPffi_param_0];
	ld.param.u64 	%rd2, [_Z10mul_kernelPKfPffi_param_1];
	ld.param.f32 	%f1, [_Z10mul_kernelPKfPffi_param_2];
	ld.param.u32 	%r2, [_Z10mul_kernelPKfPffi_param_3];
	mov.u32 	%r3, %ctaid.x;
	mov.u32 	%r4, %ntid.x;
	mov.u32 	%r5, %tid.x;
	mad.lo.s32 	%r1, %r3, %r4, %r5;
	setp.ge.s32 	%p1, %r1, %r2;
	@%p1 bra 	$L__BB0_2;
	cvta.to.global.u64 	%rd3, %rd1;
	cvta.to.global.u64 	%rd4, %rd2;
	mul.wide.s32 	%rd5, %r1, 4;
	add.s64 	%rd6, %rd3, %rd5;
	ld.global.nc.f32 	%f2, [%rd6];
	mul.f32 	%f3, %f1, %f2;
	add.s64 	%rd7, %rd4, %rd5;
	st.global.f32 	[%rd7], %f3;
$L__BB0_2:
	ret;

}


// ===== COMPILED SASS (sm_100) =====

	.target	sm_100

	.elftype	@"ET_EXEC"


//--------------------- .note.nv.tkinfo           --------------------------
	.section	.note.nv.tkinfo,"",@"SHT_NOTE"
	.sectionflags	@"SHF_NOTE_NV_TKINFO"
	.tkinfo
        /*0018*/ 	.word	0x00000002
        /*0030*/ 	.string	""
        /*0030*/ 	.string	"ptxas"
        /*0030*/ 	.string	"Cuda compilation tools, release 13.0, V13.0.88"
        /*0030*/ 	.string	"Build cuda_13.0.r13.0/compiler.36424714_0"
        /*0030*/ 	.string	"-arch sm_100 -m 64 "



//--------------------- .note.nv.cuinfo           --------------------------
	.section	.note.nv.cuinfo,"",@"SHT_NOTE"
	.sectionflags	@"SHF_NOTE_NV_CUINFO"
        /*0018*/ 	.short	0x0002
        /*001a*/ 	.short	0x0064
        /*001c*/ 	.short	0x0082
	.zero		2


//--------------------- .nv.info                  --------------------------
	.section	.nv.info,"",@"SHT_CUDA_INFO"
	.align	4


	//----- nvinfo : EIATTR_REGCOUNT
	.align		4
        /*0000*/ 	.byte	0x04, 0x2f
        /*0002*/ 	.short	(.L_1 - .L_0)
	.align		4
.L_0:
        /*0004*/ 	.word	index@(_Z10mul_kernelPKfPffi)
        /*0008*/ 	.word	0x0000000a


	//----- nvinfo : EIATTR_FRAME_SIZE
	.align		4
.L_1:
        /*000c*/ 	.byte	0x04, 0x11
        /*000e*/ 	.short	(.L_3 - .L_2)
	.align		4
.L_2:
        /*0010*/ 	.word	index@(_Z10mul_kernelPKfPffi)
        /*0014*/ 	.word	0x00000000


	//----- nvinfo : EIATTR_MIN_STACK_SIZE
	.align		4
.L_3:
        /*0018*/ 	.byte	0x04, 0x12
        /*001a*/ 	.short	(.L_5 - .L_4)
	.align		4
.L_4:
        /*001c*/ 	.word	index@(_Z10mul_kernelPKfPffi)
        /*0020*/ 	.word	0x00000000
.L_5:


//--------------------- .nv.compat                --------------------------
	.section	.nv.compat,"",@"SHT_CUDA_COMPAT_INFO"
	.align	4
        /*0000*/ 	.byte	0x02, 0x09, 0x00, 0x00, 0x02, 0x02, 0x01, 0x00, 0x02, 0x05, 0x05, 0x00, 0x03, 0x07, 0x01, 0x01
        /*0010*/ 	.byte	0x02, 0x03, 0x00, 0x00, 0x02, 0x06, 0x01, 0x00, 0x04, 0x0b, 0x08, 0x00, 0x09, 0x00, 0x00, 0x00
        /*0020*/ 	.byte	0x00, 0x00, 0x00, 0x00


//--------------------- .nv.info._Z10mul_kernelPKfPffi --------------------------
	.section	.nv.info._Z10mul_kernelPKfPffi,"",@"SHT_CUDA_INFO"
	.sectionflags	@""
	.align	4


	//----- nvinfo : EIATTR_CUDA_API_VERSION
	.align		4
        /*0000*/ 	.byte	0x04, 0x37
        /*0002*/ 	.short	(.L_7 - .L_6)
.L_6:
        /*0004*/ 	.word	0x00000082


	//----- nvinfo : EIATTR_KPARAM_INFO
	.align		4
.L_7:
        /*0008*/ 	.byte	0x04, 0x17
        /*000a*/ 	.short	(.L_9 - .L_8)
.L_8:
        /*000c*/ 	.word	0x00000000
        /*0010*/ 	.short	0x0003
        /*0012*/ 	.short	0x0014
        /*0014*/ 	.byte	0x00, 0xf0, 0x11, 0x00


	//----- nvinfo : EIATTR_KPARAM_INFO
	.align		4
.L_9:
        /*0018*/ 	.byte	0x04, 0x17
        /*001a*/ 	.short	(.L_11 - .L_10)
.L_10:
        /*001c*/ 	.word	0x00000000
        /*0020*/ 	.short	0x0002
        /*0022*/ 	.short	0x0010
        /*0024*/ 	.byte	0x00, 0xf0, 0x11, 0x00


	//----- nvinfo : EIATTR_KPARAM_INFO
	.align		4
.L_11:
        /*0028*/ 	.byte	0x04, 0x17
        /*002a*/ 	.short	(.L_13 - .L_12)
.L_12:
        /*002c*/ 	.word	0x00000000
        /*0030*/ 	.short	0x0001
        /*0032*/ 	.short	0x0008
        /*0034*/ 	.byte	0x00, 0xf5, 0x21, 0x00


	//----- nvinfo : EIATTR_KPARAM_INFO
	.align		4
.L_13:
        /*0038*/ 	.byte	0x04, 0x17
        /*003a*/ 	.short	(.L_15 - .L_14)
.L_14:
        /*003c*/ 	.word	0x00000000
        /*0040*/ 	.short	0x0000
        /*0042*/ 	.short	0x0000
        /*0044*/ 	.byte	0x00, 0xf5, 0x21, 0x00


	//----- nvinfo : EIATTR_SPARSE_MMA_MASK
	.align		4
.L_15:
        /*0048*/ 	.byte	0x03, 0x50
        /*004a*/ 	.short	0x0000


	//----- nvinfo : EIATTR_MAXREG_COUNT
	.align		4
        /*004c*/ 	.byte	0x03, 0x1b
        /*004e*/ 	.short	0x00ff


	//----- nvinfo : EIATTR_MERCURY_ISA_VERSION
	.align		4
        /*0050*/ 	.byte	0x03, 0x5f
        /*0052*/ 	.short	0x0101


	//----- nvinfo : EIATTR_VRC_CTA_INIT_COUNT
	.align		4
        /*0054*/ 	.byte	0x02, 0x4a
	.zero		1
	.zero		1


	//----- nvinfo : EIATTR_EXIT_INSTR_OFFSETS
	.align		4
        /*0058*/ 	.byte	0x04, 0x1c
        /*005a*/ 	.short	(.L_17 - .L_16)


	//   ....[0]....
.L_16:
        /*005c*/ 	.word	0x00000070


	//   ....[1]....
        /*0060*/ 	.word	0x00000110


	//----- nvinfo : EIATTR_CBANK_PARAM_SIZE
	.align		4
.L_17:
        /*0064*/ 	.byte	0x03, 0x19
        /*0066*/ 	.short	0x0018


	//----- nvinfo : EIATTR_PARAM_CBANK
	.align		4
        /*0068*/ 	.byte	0x04, 0x0a
        /*006a*/ 	.short	(.L_19 - .L_18)
	.align		4
.L_18:
        /*006c*/ 	.word	index@(.nv.constant0._Z10mul_kernelPKfPffi)
        /*0070*/ 	.short	0x0380
        /*0072*/ 	.short	0x0018


	//----- nvinfo : EIATTR_SW_WAR
	.align		4
.L_19:
        /*0074*/ 	.byte	0x04, 0x36
        /*0076*/ 	.short	(.L_21 - .L_20)
.L_20:
        /*0078*/ 	.word	0x00000008
.L_21:


//--------------------- .nv.callgraph             --------------------------
	.section	.nv.callgraph,"",@"SHT_CUDA_CALLGRAPH"
	.align	4
	.sectionentsize	8
	.align		4
        /*0000*/ 	.word	0x00000000
	.align		4
        /*0004*/ 	.word	0xffffffff
	.align		4
        /*0008*/ 	.word	0x00000000
	.align		4
        /*000c*/ 	.word	0xfffffffe
	.align		4
        /*0010*/ 	.word	0x00000000
	.align		4
        /*0014*/ 	.word	0xfffffffd
	.align		4
        /*0018*/ 	.word	0x00000000
	.align		4
        /*001c*/ 	.word	0xfffffffc


//--------------------- .text._Z10mul_kernelPKfPffi --------------------------
	.section	.text._Z10mul_kernelPKfPffi,"ax",@progbits
	.align	128
        .global         _Z10mul_kernelPKfPffi
        .type           _Z10mul_kernelPKfPffi,@function
        .size           _Z10mul_kernelPKfPffi,(.L_x_1 - _Z10mul_kernelPKfPffi)
        .other          _Z10mul_kernelPKfPffi,@"STO_CUDA_ENTRY STV_DEFAULT"
_Z10mul_kernelPKfPffi:
.text._Z10mul_kernelPKfPffi:
[----:B------:R-:W-:Y:S01]  /*0000*/  LDC R1, c[0x0][0x37c] ;  /* 0x0000df00ff017b82 */ /* 0x000fe20000000800 */
[----:B------:R-:W0:Y:S07]  /*0010*/  S2R R0, SR_TID.X ;  /* 0x0000000000007919 */ /* 0x000e2e0000002100 */
[----:B------:R-:W0:Y:S01]  /*0020*/  S2UR UR4, SR_CTAID.X ;  /* 0x00000000000479c3 */ /* 0x000e220000002500 */
[----:B------:R-:W1:Y:S07]  /*0030*/  LDCU UR5, c[0x0][0x394] ;  /* 0x00007280ff0577ac */ /* 0x000e6e0008000800 */
[----:B------:R-:W0:Y:S02]  /*0040*/  LDC R7, c[0x0][0x360] ;  /* 0x0000d800ff077b82 */ /* 0x000e240000000800 */
[----:B0-----:R-:W-:-:S05]  /*0050*/  IMAD R7, R7, UR4, R0 ;  /* 0x0000000407077c24 */ /* 0x001fca000f8e0200 */
[----:B-1----:R-:W-:-:S13]  /*0060*/  ISETP.GE.AND P0, PT, R7, UR5, PT ;  /* 0x0000000507007c0c */ /* 0x002fda000bf06270 */
[----:B------:R-:W-:Y:S05]  /*0070*/  @P0 EXIT ;  /* 0x000000000000094d */ /* 0x000fea0003800000 */
[----:B------:R-:W0:Y:S01]  /*0080*/  LDC.64 R2, c[0x0][0x380] ;  /* 0x0000e000ff027b82 */ /* 0x000e220000000a00 */
[----:B------:R-:W1:Y:S01]  /*0090*/  LDCU.64 UR4, c[0x0][0x358] ;  /* 0x00006b00ff0477ac */ /* 0x000e620008000a00 */
[----:B------:R-:W2:Y:S06]  /*00a0*/  LDCU UR6, c[0x0][0x390] ;  /* 0x00007200ff0677ac */ /* 0x000eac0008000800 */
[----:B------:R-:W3:Y:S01]  /*00b0*/  LDC.64 R4, c[0x0][0x388] ;  /* 0x0000e200ff047b82 */ /* 0x000ee20000000a00 */
[----:B0-----:R-:W-:-:S06]  /*00c0*/  IMAD.WIDE R2, R7, 0x4, R2 ;  /* 0x0000000407027825 */ /* 0x001fcc00078e0202 */
[----:B-1----:R-:W2:Y:S01]  /*00d0*/  LDG.E.CONSTANT R2, desc[UR4][R2.64] ;  /* 0x0000000402027981 */ /* 0x002ea2000c1e9900 */
[----:B---3--:R-:W-:-:S04]  /*00e0*/  IMAD.WIDE R4, R7, 0x4, R4 ;  /* 0x0000000407047825 */ /* 0x008fc800078e0204 */
[----:B--2---:R-:W-:-:S05]  /*00f0*/  FMUL R7, R2, UR6 ;  /* 0x0000000602077c20 */ /* 0x004fca0008400000 */
[----:B------:R-:W-:Y:S01]  /*0100*/  STG.E desc[UR4][R4.64], R7 ;  /* 0x0000000704007986 */ /* 0x000fe2000c101904 */
[----:B------:R-:W-:Y:S05]  /*0110*/  EXIT ;  /* 0x000000000000794d */ /* 0x000fea0003800000 */
.L_x_0:
[----:B------:R-:W-:-:S00]  /*0120*/  BRA `(.L_x_0) ;  /* 0xfffffffc00fc7947 */ /* 0x000fc0000383ffff */
[----:B------:R-:W-:-:S00]  /*0130*/  NOP ;  /* 0x0000000000007918 */ /* 0x000fc00000000000 */
        /* <DEDUP_REMOVED lines=12> */
.L_x_1:


//--------------------- .nv.shared.reserved.0     --------------------------
	.section	.nv.shared.reserved.0,"aw",@nobits
	.weak		__nv_reservedSMEM_offset_0_alias
	.size		__nv_reservedSMEM_offset_0_alias, 0, 64
	.other		__nv_reservedSMEM_offset_0_alias,@"STO_CUDA_RESERVED_SHARED STV_DEFAULT"
__nv_reservedSMEM_offset_0_alias:
	.zero		0
	.zero		64


//--------------------- .nv.constant0._Z10mul_kernelPKfPffi --------------------------
	.section	.nv.constant0._Z10mul_kernelPKfPffi,"a",@progbits
	.sectionflags	@""
	.align	4
.nv.constant0._Z10mul_kernelPKfPffi:
	.zero		920


//--------------------- SYMBOLS --------------------------

	.type		.nv.reservedSmem.offset0,@object
	.size		.nv.reservedSmem.offset0,0x4
